	.headerflags	@"EF_CUDA_TEXMODE_UNIFIED EF_CUDA_64BIT_ADDRESS EF_CUDA_ACCELERATORS EF_CUDA_SM90 EF_CUDA_VIRTUAL_SM(EF_CUDA_SM90)"
	.elftype	@"ET_EXEC"


//--------------------- .nv.info                  --------------------------
	.section	.nv.info,"",@"SHT_CUDA_INFO"
	.align	4


	//----- nvinfo : EIATTR_REGCOUNT
	.align		4
        /*0000*/ 	.byte	0x04, 0x2f
        /*0002*/ 	.short	(.L_1 - .L_0)
	.align		4
.L_0:
        /*0004*/ 	.word	index@(triton_poi_fused_convolution_relu_13)
        /*0008*/ 	.word	0x0000000c


	//----- nvinfo : EIATTR_MIN_STACK_SIZE
	.align		4
.L_1:
        /*000c*/ 	.byte	0x04, 0x12
        /*000e*/ 	.short	(.L_3 - .L_2)
	.align		4
.L_2:
        /*0010*/ 	.word	index@(triton_poi_fused_convolution_relu_13)
        /*0014*/ 	.word	0x00000000


	//----- nvinfo : EIATTR_FRAME_SIZE
	.align		4
.L_3:
        /*0018*/ 	.byte	0x04, 0x11
        /*001a*/ 	.short	(.L_5 - .L_4)
	.align		4
.L_4:
        /*001c*/ 	.word	index@(triton_poi_fused_convolution_relu_13)
        /*0020*/ 	.word	0x00000000


	//----- nvinfo : EIATTR_MIN_STACK_SIZE
	.align		4
.L_5:
        /*0024*/ 	.byte	0x04, 0x12
        /*0026*/ 	.short	(.L_7 - .L_6)
	.align		4
.L_6:
        /*0028*/ 	.word	index@(triton_poi_fused_convolution_relu_13)
        /*002c*/ 	.word	0x00000000
.L_7:


//--------------------- .nv.info.triton_poi_fused_convolution_relu_13 --------------------------
	.section	.nv.info.triton_poi_fused_convolution_relu_13,"",@"SHT_CUDA_INFO"
	.sectionflags	@""
	.align	4


	//----- nvinfo : EIATTR_CUDA_API_VERSION
	.align		4
        /*0000*/ 	.byte	0x04, 0x37
        /*0002*/ 	.short	(.L_9 - .L_8)
.L_8:
        /*0004*/ 	.word	0x0000007c


	//----- nvinfo : EIATTR_KPARAM_INFO
	.align		4
.L_9:
        /*0008*/ 	.byte	0x04, 0x17
        /*000a*/ 	.short	(.L_11 - .L_10)
.L_10:
        /*000c*/ 	.word	0x00000000
        /*0010*/ 	.short	0x0002
        /*0012*/ 	.short	0x0010
        /*0014*/ 	.byte	0x00, 0xf0, 0x11, 0x00


	//----- nvinfo : EIATTR_KPARAM_INFO
	.align		4
.L_11:
        /*0018*/ 	.byte	0x04, 0x17
        /*001a*/ 	.short	(.L_13 - .L_12)
.L_12:
        /*001c*/ 	.word	0x00000000
        /*0020*/ 	.short	0x0001
        /*0022*/ 	.short	0x0008
        /*0024*/ 	.byte	0x00, 0xf4, 0x21, 0x00


	//----- nvinfo : EIATTR_KPARAM_INFO
	.align		4
.L_13:
        /*0028*/ 	.byte	0x04, 0x17
        /*002a*/ 	.short	(.L_15 - .L_14)
.L_14:
        /*002c*/ 	.word	0x00000000
        /*0030*/ 	.short	0x0000
        /*0032*/ 	.short	0x0000
        /*0034*/ 	.byte	0x00, 0xf4, 0x21, 0x00


	//----- nvinfo : EIATTR_SPARSE_MMA_MASK
	.align		4
.L_15:
        /*0038*/ 	.byte	0x03, 0x50
        /*003a*/ 	.short	0x0000


	//----- nvinfo : EIATTR_MAXREG_COUNT
	.align		4
        /*003c*/ 	.byte	0x03, 0x1b
        /*003e*/ 	.short	0x00ff


	//----- nvinfo : EIATTR_EXIT_INSTR_OFFSETS
	.align		4
        /*0040*/ 	.byte	0x04, 0x1c
        /*0042*/ 	.short	(.L_17 - .L_16)


	//   ....[0]....
.L_16:
        /*0044*/ 	.word	0x00000190


	//   ....[1]....
        /*0048*/ 	.word	0x000001b0


	//----- nvinfo : EIATTR_REQNTID
	.align		4
.L_17:
        /*004c*/ 	.byte	0x04, 0x10
        /*004e*/ 	.short	(.L_19 - .L_18)
.L_18:
        /*0050*/ 	.word	0x00000080
        /*0054*/ 	.word	0x00000001
        /*0058*/ 	.word	0x00000001


	//----- nvinfo : EIATTR_CBANK_PARAM_SIZE
	.align		4
.L_19:
        /*005c*/ 	.byte	0x03, 0x19
        /*005e*/ 	.short	0x0014


	//----- nvinfo : EIATTR_PARAM_CBANK
	.align		4
        /*0060*/ 	.byte	0x04, 0x0a
        /*0062*/ 	.short	(.L_21 - .L_20)
	.align		4
.L_20:
        /*0064*/ 	.word	index@(.nv.constant0.triton_poi_fused_convolution_relu_13)
        /*0068*/ 	.short	0x0210
        /*006a*/ 	.short	0x0014


	//----- nvinfo : EIATTR_SW_WAR
	.align		4
.L_21:
        /*006c*/ 	.byte	0x04, 0x36
        /*006e*/ 	.short	(.L_23 - .L_22)
.L_22:
        /*0070*/ 	.word	0x00000008
.L_23:


//--------------------- .nv.callgraph             --------------------------
	.section	.nv.callgraph,"",@"SHT_CUDA_CALLGRAPH"
	.align	4
	.sectionentsize	8
	.align		4
        /*0000*/ 	.word	0x00000000
	.align		4
        /*0004*/ 	.word	0xffffffff
	.align		4
        /*0008*/ 	.word	0x00000000
	.align		4
        /*000c*/ 	.word	0xfffffffe
	.align		4
        /*0010*/ 	.word	0x00000000
	.align		4
        /*0014*/ 	.word	0xfffffffd
	.align		4
        /*0018*/ 	.word	0x00000000
	.align		4
        /*001c*/ 	.word	0xfffffffc


//--------------------- .text.triton_poi_fused_convolution_relu_13 --------------------------
	.section	.text.triton_poi_fused_convolution_relu_13,"ax",@progbits
	.align	128
        .global         triton_poi_fused_convolution_relu_13
        .type           triton_poi_fused_convolution_relu_13,@function
        .size           triton_poi_fused_convolution_relu_13,(.L_x_1 - triton_poi_fused_convolution_relu_13)
        .other          triton_poi_fused_convolution_relu_13,@"STO_CUDA_ENTRY STV_DEFAULT"
triton_poi_fused_convolution_relu_13:
.text.triton_poi_fused_convolution_relu_13:
[----:B------:R-:W0:Y:S02]  /*0000*/  LDC R1, c[0x0][0x28] ;  /* 0x00000a00ff017b82 */ /* 0x000e240000000800 */
[----:B------:R-:W1:Y:S01]  /*0010*/  S2R R0, SR_TID.X ;  /* 0x0000000000007919 */ /* 0x000e620000002100 */
[----:B------:R-:W2:Y:S01]  /*0020*/  LDC.64 R2, c[0x0][0x210] ;  /* 0x00008400ff027b82 */ /* 0x000ea20000000a00 */
[----:B------:R-:W-:Y:S01]  /*0030*/  ULDC.64 UR4, c[0x0][0x208] ;  /* 0x0000820000047ab9 */ /* 0x000fe20000000a00 */
[----:B------:R-:W3:Y:S06]  /*0040*/  S2R R7, SR_CTAID.X ;  /* 0x0000000000077919 */ /* 0x000eec0000002500 */
[----:B------:R-:W4:Y:S01]  /*0050*/  LDC.64 R4, c[0x0][0x218] ;  /* 0x00008600ff047b82 */ /* 0x000f220000000a00 */
[----:B-1----:R-:W-:-:S05]  /*0060*/  LOP3.LUT R0, R0, 0x7f, RZ, 0xc0, !PT ;  /* 0x0000007f00007812 */ /* 0x002fca00078ec0ff */
[----:B---3--:R-:W-:-:S04]  /*0070*/  IMAD R7, R7, 0x80, R0 ;  /* 0x0000008007077824 */ /* 0x008fc800078e0200 */
[C---:B------:R-:W-:Y:S01]  /*0080*/  IMAD.HI R0, R7.reuse, 0x38e38e39, RZ ;  /* 0x38e38e3907007827 */ /* 0x040fe200078e02ff */
[----:B------:R-:W-:-:S03]  /*0090*/  ISETP.GE.AND P1, PT, R7, 0x1200, PT ;  /* 0x000012000700780c */ /* 0x000fc60003f26270 */
[----:B--2---:R-:W-:Y:S01]  /*00a0*/  IMAD.WIDE R2, R7, 0x4, R2 ;  /* 0x0000000407027825 */ /* 0x004fe200078e0202 */
[----:B------:R-:W-:-:S03]  /*00b0*/  SHF.R.S32.HI R9, RZ, 0x1, R0 ;  /* 0x00000001ff097819 */ /* 0x000fc60000011400 */
[----:B------:R-:W-:Y:S01]  /*00c0*/  IMAD.MOV.U32 R7, RZ, RZ, RZ ;  /* 0x000000ffff077224 */ /* 0x000fe200078e00ff */
[----:B------:R-:W-:-:S04]  /*00d0*/  LEA.HI R9, R0, R9, RZ, 0x1 ;  /* 0x0000000900097211 */ /* 0x000fc800078f08ff */
[----:B------:R-:W-:-:S04]  /*00e0*/  SHF.R.S32.HI R0, RZ, 0x1f, R9 ;  /* 0x0000001fff007819 */ /* 0x000fc80000011409 */
[----:B------:R-:W-:-:S04]  /*00f0*/  LEA.HI R0, R0, R9, RZ, 0x7 ;  /* 0x0000000900007211 */ /* 0x000fc800078f38ff */
[----:B------:R-:W-:-:S05]  /*0100*/  LOP3.LUT R0, R0, 0xffffff80, RZ, 0xc0, !PT ;  /* 0xffffff8000007812 */ /* 0x000fca00078ec0ff */
[----:B------:R-:W-:Y:S02]  /*0110*/  IMAD.IADD R9, R9, 0x1, -R0 ;  /* 0x0000000109097824 */ /* 0x000fe400078e0a00 */
[----:B------:R-:W-:Y:S02]  /*0120*/  IMAD.MOV.U32 R0, RZ, RZ, RZ ;  /* 0x000000ffff007224 */ /* 0x000fe400078e00ff */
[----:B----4-:R-:W-:-:S04]  /*0130*/  IMAD.WIDE R4, R9, 0x4, R4 ;  /* 0x0000000409047825 */ /* 0x010fc800078e0204 */
[----:B------:R-:W2:Y:S04]  /*0140*/  @!P1 LDG.E R0, desc[UR4][R2.64] ;  /* 0x0000000402009981 */ /* 0x000ea8000c1e1900 */
[----:B------:R-:W2:Y:S02]  /*0150*/  @!P1 LDG.E.EL R7, desc[UR4][R4.64] ;  /* 0x0000000404079981 */ /* 0x000ea4000c2e1900 */
[----:B--2---:R-:W-:Y:S01]  /*0160*/  FADD R6, R7, R0 ;  /* 0x0000000007067221 */ /* 0x004fe20000000000 */
[----:B------:R-:W-:-:S04]  /*0170*/  FSETP.GEU.AND P0, PT, R0, -R7, PT ;  /* 0x800000070000720b */ /* 0x000fc80003f0e000 */
[----:B------:R-:W-:Y:S01]  /*0180*/  FSEL R7, R6, RZ, P0 ;  /* 0x000000ff06077208 */ /* 0x000fe20000000000 */
[----:B------:R-:W-:Y:S08]  /*0190*/  @P1 EXIT ;  /* 0x000000000000194d */ /* 0x000ff00003800000 */
[----:B------:R-:W-:Y:S01]  /*01a0*/  STG.E desc[UR4][R2.64], R7 ;  /* 0x0000000702007986 */ /* 0x000fe2000c101904 */
[----:B------:R-:W-:Y:S05]  /*01b0*/  EXIT ;  /* 0x000000000000794d */ /* 0x000fea0003800000 */
.L_x_0:
[----:B------:R-:W-:-:S00]  /*01c0*/  BRA `(.L_x_0) ;  /* 0xfffffffc00fc7947 */ /* 0x000fc0000383ffff */
[----:B------:R-:W-:-:S00]  /*01d0*/  NOP ;  /* 0x0000000000007918 */ /* 0x000fc00000000000 */
        /* <DEDUP_REMOVED lines=10> */
.L_x_1:


//--------------------- .nv.constant0.triton_poi_fused_convolution_relu_13 --------------------------
	.section	.nv.constant0.triton_poi_fused_convolution_relu_13,"a",@progbits
	.sectionflags	@""
	.align	4
.nv.constant0.triton_poi_fused_convolution_relu_13:
	.zero		548
